//
// Generated by NVIDIA NVVM Compiler
//
// Compiler Build ID: CL-36424714
// Cuda compilation tools, release 13.0, V13.0.88
// Based on NVVM 20.0.0
//

.version 9.0
.target sm_100
.address_size 64

	// .globl	default_function_kernel_1

.visible .entry default_function_kernel_1(
	.param .u64 .ptr .align 1 default_function_kernel_1_param_0,
	.param .u64 .ptr .align 1 default_function_kernel_1_param_1,
	.param .u64 .ptr .align 1 default_function_kernel_1_param_2,
	.param .u64 .ptr .align 1 default_function_kernel_1_param_3
)
.maxntid 9
{
	.reg .pred 	%p<2>;
	.reg .b32 	%r<10>;
	.reg .b32 	%f<9>;
	.reg .b64 	%rd<17>;

	ld.param.u64 	%rd1, [default_function_kernel_1_param_0];
	ld.param.u64 	%rd2, [default_function_kernel_1_param_1];
	ld.param.u64 	%rd3, [default_function_kernel_1_param_2];
	ld.param.u64 	%rd4, [default_function_kernel_1_param_3];
	cvta.to.global.u64 	%rd5, %rd1;
	cvta.to.global.u64 	%rd6, %rd2;
	cvta.to.global.u64 	%rd7, %rd4;
	cvta.to.global.u64 	%rd8, %rd3;
	mov.u32 	%r1, %ctaid.x;
	mov.u32 	%r2, %tid.x;
	mad.lo.s32 	%r3, %r1, 9, %r2;
	mul.wide.u32 	%rd9, %r3, 4;
	add.s64 	%rd10, %rd8, %rd9;
	ld.global.nc.f32 	%f1, [%rd10];
	shl.b32 	%r4, %r1, 1;
	cvt.u64.u32 	%rd11, %r4;
	and.b64  	%rd12, %rd11, 4;
	add.s64 	%rd13, %rd7, %rd12;
	ld.global.nc.f32 	%f2, [%rd13];
	mul.f32 	%f3, %f1, %f2;
	shr.u32 	%r5, %r1, 2;
	and.b32  	%r6, %r1, 1;
	setp.eq.b32 	%p1, %r6, 1;
	selp.b32 	%r7, 9, 0, %p1;
	add.s32 	%r8, %r7, %r2;
	mad.lo.s32 	%r9, %r5, 18, %r8;
	mul.wide.u32 	%rd14, %r9, 4;
	add.s64 	%rd15, %rd6, %rd14;
	ld.global.nc.f32 	%f4, [%rd15];
	fma.rn.f32 	%f5, %f4, 0f3F000000, 0f3727C5AC;
	sqrt.rn.f32 	%f6, %f5;
	rcp.rn.f32 	%f7, %f6;
	mul.f32 	%f8, %f3, %f7;
	add.s64 	%rd16, %rd5, %rd9;
	st.global.f32 	[%rd16], %f8;
	ret;

}
	// .globl	default_function_kernel
.visible .entry default_function_kernel(
	.param .u64 .ptr .align 1 default_function_kernel_param_0,
	.param .u64 .ptr .align 1 default_function_kernel_param_1
)
.maxntid 4
{
	.reg .b32 	%r<15>;
	.reg .b32 	%f<5>;
	.reg .b64 	%rd<9>;

	ld.param.u64 	%rd1, [default_function_kernel_param_0];
	ld.param.u64 	%rd2, [default_function_kernel_param_1];
	cvta.to.global.u64 	%rd3, %rd1;
	mov.u32 	%r1, %ctaid.x;
	shl.b32 	%r2, %r1, 2;
	mov.u32 	%r3, %tid.x;
	or.b32  	%r4, %r2, %r3;
	mul.wide.u32 	%rd4, %r4, 4;
	add.s64 	%rd5, %rd3, %rd4;
	shl.b32 	%r5, %r1, 1;
	shr.u32 	%r6, %r3, 1;
	or.b32  	%r7, %r5, %r6;
	mul.hi.u32 	%r8, %r7, 954437177;
	shr.u32 	%r9, %r8, 1;
	mul.hi.u32 	%r10, %r4, 954437177;
	shr.u32 	%r11, %r10, 2;
	mul.lo.s32 	%r12, %r11, 18;
	sub.s32 	%r13, %r4, %r12;
	mad.lo.s32 	%r14, %r9, 36, %r13;
	cvta.to.global.u64 	%rd6, %rd2;
	mul.wide.u32 	%rd7, %r14, 4;
	add.s64 	%rd8, %rd6, %rd7;
	ld.global.nc.f32 	%f1, [%rd8];
	fma.rn.f32 	%f2, %f1, %f1, 0f00000000;
	ld.global.nc.f32 	%f3, [%rd8+72];
	fma.rn.f32 	%f4, %f3, %f3, %f2;
	st.global.f32 	[%rd5], %f4;
	ret;

}


// ===== COMPILED SASS (sm_100) =====

	.target	sm_100

	.elftype	@"ET_EXEC"


//--------------------- .note.nv.tkinfo           --------------------------
	.section	.note.nv.tkinfo,"",@"SHT_NOTE"
	.sectionflags	@"SHF_NOTE_NV_TKINFO"
	.tkinfo
        /*0018*/ 	.word	0x00000002
        /*0030*/ 	.string	""
        /*0030*/ 	.string	"ptxas"
        /*0030*/ 	.string	"Cuda compilation tools, release 13.0, V13.0.88"
        /*0030*/ 	.string	"Build cuda_13.0.r13.0/compiler.36424714_0"
        /*0030*/ 	.string	"-arch sm_100 -m 64 "



//--------------------- .note.nv.cuinfo           --------------------------
	.section	.note.nv.cuinfo,"",@"SHT_NOTE"
	.sectionflags	@"SHF_NOTE_NV_CUINFO"
        /*0018*/ 	.short	0x0002
        /*001a*/ 	.short	0x0064
        /*001c*/ 	.short	0x0082
	.zero		2


//--------------------- .nv.info                  --------------------------
	.section	.nv.info,"",@"SHT_CUDA_INFO"
	.align	4


	//----- nvinfo : EIATTR_REGCOUNT
	.align		4
        /*0000*/ 	.byte	0x04, 0x2f
        /*0002*/ 	.short	(.L_1 - .L_0)
	.align		4
.L_0:
        /*0004*/ 	.word	index@(default_function_kernel_1)
        /*0008*/ 	.word	0x0000000e


	//----- nvinfo : EIATTR_FRAME_SIZE
	.align		4
.L_1:
        /*000c*/ 	.byte	0x04, 0x11
        /*000e*/ 	.short	(.L_3 - .L_2)
	.align		4
.L_2:
        /*0010*/ 	.word	index@($__internal_1_$__cuda_sm20_sqrt_rn_f32_slowpath)
        /*0014*/ 	.word	0x00000000


	//----- nvinfo : EIATTR_FRAME_SIZE
	.align		4
.L_3:
        /*0018*/ 	.byte	0x04, 0x11
        /*001a*/ 	.short	(.L_5 - .L_4)
	.align		4
.L_4:
        /*001c*/ 	.word	index@($__internal_0_$__cuda_sm20_rcp_rn_f32_slowpath)
        /*0020*/ 	.word	0x00000000


	//----- nvinfo : EIATTR_FRAME_SIZE
	.align		4
.L_5:
        /*0024*/ 	.byte	0x04, 0x11
        /*0026*/ 	.short	(.L_7 - .L_6)
	.align		4
.L_6:
        /*0028*/ 	.word	index@(default_function_kernel_1)
        /*002c*/ 	.word	0x00000000


	//----- nvinfo : EIATTR_REGCOUNT
	.align		4
.L_7:
        /*0030*/ 	.byte	0x04, 0x2f
        /*0032*/ 	.short	(.L_9 - .L_8)
	.align		4
.L_8:
        /*0034*/ 	.word	index@(default_function_kernel)
        /*0038*/ 	.word	0x0000000c


	//----- nvinfo : EIATTR_FRAME_SIZE
	.align		4
.L_9:
        /*003c*/ 	.byte	0x04, 0x11
        /*003e*/ 	.short	(.L_11 - .L_10)
	.align		4
.L_10:
        /*0040*/ 	.word	index@(default_function_kernel)
        /*0044*/ 	.word	0x00000000


	//----- nvinfo : EIATTR_MIN_STACK_SIZE
	.align		4
.L_11:
        /*0048*/ 	.byte	0x04, 0x12
        /*004a*/ 	.short	(.L_13 - .L_12)
	.align		4
.L_12:
        /*004c*/ 	.word	index@(default_function_kernel)
        /*0050*/ 	.word	0x00000000


	//----- nvinfo : EIATTR_MIN_STACK_SIZE
	.align		4
.L_13:
        /*0054*/ 	.byte	0x04, 0x12
        /*0056*/ 	.short	(.L_15 - .L_14)
	.align		4
.L_14:
        /*0058*/ 	.word	index@(default_function_kernel_1)
        /*005c*/ 	.word	0x00000000
.L_15:


//--------------------- .nv.compat                --------------------------
	.section	.nv.compat,"",@"SHT_CUDA_COMPAT_INFO"
	.align	4
        /*0000*/ 	.byte	0x02, 0x09, 0x00, 0x00, 0x02, 0x02, 0x01, 0x00, 0x02, 0x05, 0x05, 0x00, 0x03, 0x07, 0x01, 0x01
        /*0010*/ 	.byte	0x02, 0x03, 0x00, 0x00, 0x02, 0x06, 0x01, 0x00, 0x04, 0x0b, 0x08, 0x00, 0x01, 0x00, 0x00, 0x00
        /*0020*/ 	.byte	0x00, 0x00, 0x00, 0x00


//--------------------- .nv.info.default_function_kernel --------------------------
	.section	.nv.info.default_function_kernel,"",@"SHT_CUDA_INFO"
	.sectionflags	@""
	.align	4


	//----- nvinfo : EIATTR_CUDA_API_VERSION
	.align		4
        /*0000*/ 	.byte	0x04, 0x37
        /*0002*/ 	.short	(.L_17 - .L_16)
.L_16:
        /*0004*/ 	.word	0x00000082


	//----- nvinfo : EIATTR_KPARAM_INFO
	.align		4
.L_17:
        /*0008*/ 	.byte	0x04, 0x17
        /*000a*/ 	.short	(.L_19 - .L_18)
.L_18:
        /*000c*/ 	.word	0x00000000
        /*0010*/ 	.short	0x0001
        /*0012*/ 	.short	0x0008
        /*0014*/ 	.byte	0x00, 0xf5, 0x21, 0x00


	//----- nvinfo : EIATTR_KPARAM_INFO
	.align		4
.L_19:
        /*0018*/ 	.byte	0x04, 0x17
        /*001a*/ 	.short	(.L_21 - .L_20)
.L_20:
        /*001c*/ 	.word	0x00000000
        /*0020*/ 	.short	0x0000
        /*0022*/ 	.short	0x0000
        /*0024*/ 	.byte	0x00, 0xf5, 0x21, 0x00


	//----- nvinfo : EIATTR_SPARSE_MMA_MASK
	.align		4
.L_21:
        /*0028*/ 	.byte	0x03, 0x50
        /*002a*/ 	.short	0x0000


	//----- nvinfo : EIATTR_MAXREG_COUNT
	.align		4
        /*002c*/ 	.byte	0x03, 0x1b
        /*002e*/ 	.short	0x00ff


	//----- nvinfo : EIATTR_MERCURY_ISA_VERSION
	.align		4
        /*0030*/ 	.byte	0x03, 0x5f
        /*0032*/ 	.short	0x0101


	//----- nvinfo : EIATTR_VRC_CTA_INIT_COUNT
	.align		4
        /*0034*/ 	.byte	0x02, 0x4a
	.zero		1
	.zero		1


	//----- nvinfo : EIATTR_EXIT_INSTR_OFFSETS
	.align		4
        /*0038*/ 	.byte	0x04, 0x1c
        /*003a*/ 	.short	(.L_23 - .L_22)


	//   ....[0]....
.L_22:
        /*003c*/ 	.word	0x00000180


	//----- nvinfo : EIATTR_MAX_THREADS
	.align		4
.L_23:
        /*0040*/ 	.byte	0x04, 0x05
        /*0042*/ 	.short	(.L_25 - .L_24)
.L_24:
        /*0044*/ 	.word	0x00000004
        /*0048*/ 	.word	0x00000001
        /*004c*/ 	.word	0x00000001


	//----- nvinfo : EIATTR_CBANK_PARAM_SIZE
	.align		4
.L_25:
        /*0050*/ 	.byte	0x03, 0x19
        /*0052*/ 	.short	0x0010


	//----- nvinfo : EIATTR_PARAM_CBANK
	.align		4
        /*0054*/ 	.byte	0x04, 0x0a
        /*0056*/ 	.short	(.L_27 - .L_26)
	.align		4
.L_26:
        /*0058*/ 	.word	index@(.nv.constant0.default_function_kernel)
        /*005c*/ 	.short	0x0380
        /*005e*/ 	.short	0x0010


	//----- nvinfo : EIATTR_SW_WAR
	.align		4
.L_27:
        /*0060*/ 	.byte	0x04, 0x36
        /*0062*/ 	.short	(.L_29 - .L_28)
.L_28:
        /*0064*/ 	.word	0x00000008
.L_29:


//--------------------- .nv.info.default_function_kernel_1 --------------------------
	.section	.nv.info.default_function_kernel_1,"",@"SHT_CUDA_INFO"
	.sectionflags	@""
	.align	4


	//----- nvinfo : EIATTR_CUDA_API_VERSION
	.align		4
        /*0000*/ 	.byte	0x04, 0x37
        /*0002*/ 	.short	(.L_31 - .L_30)
.L_30:
        /*0004*/ 	.word	0x00000082


	//----- nvinfo : EIATTR_KPARAM_INFO
	.align		4
.L_31:
        /*0008*/ 	.byte	0x04, 0x17
        /*000a*/ 	.short	(.L_33 - .L_32)
.L_32:
        /*000c*/ 	.word	0x00000000
        /*0010*/ 	.short	0x0003
        /*0012*/ 	.short	0x0018
        /*0014*/ 	.byte	0x00, 0xf5, 0x21, 0x00


	//----- nvinfo : EIATTR_KPARAM_INFO
	.align		4
.L_33:
        /*0018*/ 	.byte	0x04, 0x17
        /*001a*/ 	.short	(.L_35 - .L_34)
.L_34:
        /*001c*/ 	.word	0x00000000
        /*0020*/ 	.short	0x0002
        /*0022*/ 	.short	0x0010
        /*0024*/ 	.byte	0x00, 0xf5, 0x21, 0x00


	//----- nvinfo : EIATTR_KPARAM_INFO
	.align		4
.L_35:
        /*0028*/ 	.byte	0x04, 0x17
        /*002a*/ 	.short	(.L_37 - .L_36)
.L_36:
        /*002c*/ 	.word	0x00000000
        /*0030*/ 	.short	0x0001
        /*0032*/ 	.short	0x0008
        /*0034*/ 	.byte	0x00, 0xf5, 0x21, 0x00


	//----- nvinfo : EIATTR_KPARAM_INFO
	.align		4
.L_37:
        /*0038*/ 	.byte	0x04, 0x17
        /*003a*/ 	.short	(.L_39 - .L_38)
.L_38:
        /*003c*/ 	.word	0x00000000
        /*0040*/ 	.short	0x0000
        /*0042*/ 	.short	0x0000
        /*0044*/ 	.byte	0x00, 0xf5, 0x21, 0x00


	//----- nvinfo : EIATTR_SPARSE_MMA_MASK
	.align		4
.L_39:
        /*0048*/ 	.byte	0x03, 0x50
        /*004a*/ 	.short	0x0000


	//----- nvinfo : EIATTR_MAXREG_COUNT
	.align		4
        /*004c*/ 	.byte	0x03, 0x1b
        /*004e*/ 	.short	0x00ff


	//----- nvinfo : EIATTR_MERCURY_ISA_VERSION
	.align		4
        /*0050*/ 	.byte	0x03, 0x5f
        /*0052*/ 	.short	0x0101


	//----- nvinfo : EIATTR_VRC_CTA_INIT_COUNT
	.align		4
        /*0054*/ 	.byte	0x02, 0x4a
	.zero		1
	.zero		1


	//----- nvinfo : EIATTR_EXIT_INSTR_OFFSETS
	.align		4
        /*0058*/ 	.byte	0x04, 0x1c
        /*005a*/ 	.short	(.L_41 - .L_40)


	//   ....[0]....
.L_40:
        /*005c*/ 	.word	0x00000380


	//----- nvinfo : EIATTR_MAX_THREADS
	.align		4
.L_41:
        /*0060*/ 	.byte	0x04, 0x05
        /*0062*/ 	.short	(.L_43 - .L_42)
.L_42:
        /*0064*/ 	.word	0x00000009
        /*0068*/ 	.word	0x00000001
        /*006c*/ 	.word	0x00000001


	//----- nvinfo : EIATTR_CRS_STACK_SIZE
	.align		4
.L_43:
        /*0070*/ 	.byte	0x04, 0x1e
        /*0072*/ 	.short	(.L_45 - .L_44)
.L_44:
        /*0074*/ 	.word	0x00000000


	//----- nvinfo : EIATTR_CBANK_PARAM_SIZE
	.align		4
.L_45:
        /*0078*/ 	.byte	0x03, 0x19
        /*007a*/ 	.short	0x0020


	//----- nvinfo : EIATTR_PARAM_CBANK
	.align		4
        /*007c*/ 	.byte	0x04, 0x0a
        /*007e*/ 	.short	(.L_47 - .L_46)
	.align		4
.L_46:
        /*0080*/ 	.word	index@(.nv.constant0.default_function_kernel_1)
        /*0084*/ 	.short	0x0380
        /*0086*/ 	.short	0x0020


	//----- nvinfo : EIATTR_SW_WAR
	.align		4
.L_47:
        /*0088*/ 	.byte	0x04, 0x36
        /*008a*/ 	.short	(.L_49 - .L_48)
.L_48:
        /*008c*/ 	.word	0x00000008
.L_49:


//--------------------- .nv.callgraph             --------------------------
	.section	.nv.callgraph,"",@"SHT_CUDA_CALLGRAPH"
	.align	4
	.sectionentsize	8
	.align		4
        /*0000*/ 	.word	0x00000000
	.align		4
        /*0004*/ 	.word	0xffffffff
	.align		4
        /*0008*/ 	.word	0x00000000
	.align		4
        /*000c*/ 	.word	0xfffffffe
	.align		4
        /*0010*/ 	.word	0x00000000
	.align		4
        /*0014*/ 	.word	0xfffffffd
	.align		4
        /*0018*/ 	.word	0x00000000
	.align		4
        /*001c*/ 	.word	0xfffffffc


//--------------------- .text.default_function_kernel --------------------------
	.section	.text.default_function_kernel,"ax",@progbits
	.align	128
        .global         default_function_kernel
        .type           default_function_kernel,@function
        .size           default_function_kernel,(.L_x_15 - default_function_kernel)
        .other          default_function_kernel,@"STO_CUDA_ENTRY STV_DEFAULT"
default_function_kernel:
.text.default_function_kernel:
[----:B------:R-:W-:Y:S01]  /*0000*/  LDC R1, c[0x0][0x37c] ;  /* 0x0000df00ff017b82 */ /* 0x000fe20000000800 */
[----:B------:R-:W0:Y:S07]  /*0010*/  S2R R7, SR_TID.X ;  /* 0x0000000000077919 */ /* 0x000e2e0000002100 */
[----:B------:R-:W1:Y:S08]  /*0020*/  S2UR UR4, SR_CTAID.X ;  /* 0x00000000000479c3 */ /* 0x000e700000002500 */
[----:B------:R-:W2:Y:S01]  /*0030*/  LDC.64 R4, c[0x0][0x388] ;  /* 0x0000e200ff047b82 */ /* 0x000ea20000000a00 */
[----:B-1----:R-:W-:-:S02]  /*0040*/  USHF.L.U32 UR5, UR4, 0x2, URZ ;  /* 0x0000000204057899 */ /* 0x002fc400080006ff */
[----:B------:R-:W-:Y:S01]  /*0050*/  USHF.L.U32 UR4, UR4, 0x1, URZ ;  /* 0x0000000104047899 */ /* 0x000fe200080006ff */
[----:B0-----:R-:W-:-:S03]  /*0060*/  SHF.R.U32.HI R0, RZ, 0x1, R7 ;  /* 0x00000001ff007819 */ /* 0x001fc60000011607 */
[----:B------:R-:W-:Y:S02]  /*0070*/  LOP3.LUT R7, R7, UR5, RZ, 0xfc, !PT ;  /* 0x0000000507077c12 */ /* 0x000fe4000f8efcff */
[----:B------:R-:W-:-:S05]  /*0080*/  LOP3.LUT R0, R0, UR4, RZ, 0xfc, !PT ;  /* 0x0000000400007c12 */ /* 0x000fca000f8efcff */
[----:B------:R-:W0:Y:S01]  /*0090*/  LDCU.64 UR4, c[0x0][0x358] ;  /* 0x00006b00ff0477ac */ /* 0x000e220008000a00 */
[----:B------:R-:W-:-:S04]  /*00a0*/  IMAD.HI.U32 R2, R7, 0x38e38e39, RZ ;  /* 0x38e38e3907027827 */ /* 0x000fc800078e00ff */
[----:B------:R-:W-:Y:S01]  /*00b0*/  IMAD.HI.U32 R0, R0, 0x38e38e39, RZ ;  /* 0x38e38e3900007827 */ /* 0x000fe200078e00ff */
[----:B------:R-:W-:-:S04]  /*00c0*/  SHF.R.U32.HI R2, RZ, 0x2, R2 ;  /* 0x00000002ff027819 */ /* 0x000fc80000011602 */
[----:B------:R-:W-:Y:S01]  /*00d0*/  SHF.R.U32.HI R0, RZ, 0x1, R0 ;  /* 0x00000001ff007819 */ /* 0x000fe20000011600 */
[----:B------:R-:W-:-:S04]  /*00e0*/  IMAD R3, R2, -0x12, R7 ;  /* 0xffffffee02037824 */ /* 0x000fc800078e0207 */
[----:B------:R-:W-:-:S04]  /*00f0*/  IMAD R3, R0, 0x24, R3 ;  /* 0x0000002400037824 */ /* 0x000fc800078e0203 */
[----:B--2---:R-:W-:Y:S02]  /*0100*/  IMAD.WIDE.U32 R4, R3, 0x4, R4 ;  /* 0x0000000403047825 */ /* 0x004fe400078e0004 */
[----:B------:R-:W1:Y:S03]  /*0110*/  LDC.64 R2, c[0x0][0x380] ;  /* 0x0000e000ff027b82 */ /* 0x000e660000000a00 */
[----:B0-----:R-:W2:Y:S04]  /*0120*/  LDG.E.CONSTANT R0, desc[UR4][R4.64] ;  /* 0x0000000404007981 */ /* 0x001ea8000c1e9900 */
[----:B------:R-:W3:Y:S01]  /*0130*/  LDG.E.CONSTANT R9, desc[UR4][R4.64+0x48] ;  /* 0x0000480404097981 */ /* 0x000ee2000c1e9900 */
[----:B-1----:R-:W-:-:S04]  /*0140*/  IMAD.WIDE.U32 R2, R7, 0x4, R2 ;  /* 0x0000000407027825 */ /* 0x002fc800078e0002 */
[----:B--2---:R-:W-:-:S04]  /*0150*/  FFMA R0, R0, R0, RZ ;  /* 0x0000000000007223 */ /* 0x004fc800000000ff */
[----:B---3--:R-:W-:-:S05]  /*0160*/  FFMA R9, R9, R9, R0 ;  /* 0x0000000909097223 */ /* 0x008fca0000000000 */
[----:B------:R-:W-:Y:S01]  /*0170*/  STG.E desc[UR4][R2.64], R9 ;  /* 0x0000000902007986 */ /* 0x000fe2000c101904 */
[----:B------:R-:W-:Y:S05]  /*0180*/  EXIT ;  /* 0x000000000000794d */ /* 0x000fea0003800000 */
.L_x_0:
[----:B------:R-:W-:-:S00]  /*0190*/  BRA `(.L_x_0) ;  /* 0xfffffffc00fc7947 */ /* 0x000fc0000383ffff */
[----:B------:R-:W-:-:S00]  /*01a0*/  NOP ;  /* 0x0000000000007918 */ /* 0x000fc00000000000 */
        /* <DEDUP_REMOVED lines=13> */
.L_x_15:


//--------------------- .text.default_function_kernel_1 --------------------------
	.section	.text.default_function_kernel_1,"ax",@progbits
	.align	128
        .global         default_function_kernel_1
        .type           default_function_kernel_1,@function
        .size           default_function_kernel_1,(.L_x_14 - default_function_kernel_1)
        .other          default_function_kernel_1,@"STO_CUDA_ENTRY STV_DEFAULT"
default_function_kernel_1:
.text.default_function_kernel_1:
[----:B------:R-:W-:Y:S01]  /*0000*/  LDC R1, c[0x0][0x37c] ;  /* 0x0000df00ff017b82 */ /* 0x000fe20000000800 */
[----:B------:R-:W0:Y:S07]  /*0010*/  S2R R2, SR_CTAID.X ;  /* 0x0000000000027919 */ /* 0x000e2e0000002500 */
[----:B------:R-:W1:Y:S01]  /*0020*/  LDC.64 R4, c[0x0][0x388] ;  /* 0x0000e200ff047b82 */ /* 0x000e620000000a00 */
[----:B------:R-:W2:Y:S01]  /*0030*/  LDCU.64 UR4, c[0x0][0x358] ;  /* 0x00006b00ff0477ac */ /* 0x000ea20008000a00 */
[----:B------:R-:W3:Y:S01]  /*0040*/  S2R R9, SR_TID.X ;  /* 0x0000000000097919 */ /* 0x000ee20000002100 */
[----:B------:R-:W4:Y:S05]  /*0050*/  LDCU.64 UR6, c[0x0][0x398] ;  /* 0x00007300ff0677ac */ /* 0x000f2a0008000a00 */
[----:B------:R-:W5:Y:S01]  /*0060*/  LDC.64 R6, c[0x0][0x390] ;  /* 0x0000e400ff067b82 */ /* 0x000f620000000a00 */
[----:B0-----:R-:W-:-:S04]  /*0070*/  LOP3.LUT R0, R2, 0x1, RZ, 0xc0, !PT ;  /* 0x0000000102007812 */ /* 0x001fc800078ec0ff */
[----:B------:R-:W-:Y:S01]  /*0080*/  ISETP.NE.U32.AND P0, PT, R0, 0x1, PT ;  /* 0x000000010000780c */ /* 0x000fe20003f05070 */
[----:B---3--:R-:W-:Y:S01]  /*0090*/  VIADD R3, R9, 0x9 ;  /* 0x0000000909037836 */ /* 0x008fe20000000000 */
[----:B------:R-:W-:-:S11]  /*00a0*/  SHF.R.U32.HI R0, RZ, 0x2, R2 ;  /* 0x00000002ff007819 */ /* 0x000fd60000011602 */
[----:B------:R-:W-:-:S04]  /*00b0*/  @P0 IMAD.MOV R3, RZ, RZ, R9 ;  /* 0x000000ffff030224 */ /* 0x000fc800078e0209 */
[----:B------:R-:W-:Y:S01]  /*00c0*/  IMAD R3, R0, 0x12, R3 ;  /* 0x0000001200037824 */ /* 0x000fe200078e0203 */
[----:B------:R-:W-:-:S03]  /*00d0*/  SHF.L.U32 R0, R2, 0x1, RZ ;  /* 0x0000000102007819 */ /* 0x000fc600000006ff */
[----:B-1----:R-:W-:-:S06]  /*00e0*/  IMAD.WIDE.U32 R4, R3, 0x4, R4 ;  /* 0x0000000403047825 */ /* 0x002fcc00078e0004 */
[----:B--2---:R-:W2:Y:S01]  /*00f0*/  LDG.E.CONSTANT R4, desc[UR4][R4.64] ;  /* 0x0000000404047981 */ /* 0x004ea2000c1e9900 */
[----:B------:R-:W-:Y:S01]  /*0100*/  LOP3.LUT R0, R0, 0x4, RZ, 0xc0, !PT ;  /* 0x0000000400007812 */ /* 0x000fe200078ec0ff */
[----:B------:R-:W-:-:S03]  /*0110*/  IMAD R3, R2, 0x9, R9 ;  /* 0x0000000902037824 */ /* 0x000fc600078e0209 */
[----:B----4-:R-:W-:Y:S01]  /*0120*/  IADD3 R8, P0, PT, R0, UR6, RZ ;  /* 0x0000000600087c10 */ /* 0x010fe2000ff1e0ff */
[----:B-----5:R-:W-:-:S04]  /*0130*/  IMAD.WIDE.U32 R6, R3, 0x4, R6 ;  /* 0x0000000403067825 */ /* 0x020fc800078e0006 */
[----:B------:R-:W-:Y:S02]  /*0140*/  IMAD.X R9, RZ, RZ, UR7, P0 ;  /* 0x00000007ff097e24 */ /* 0x000fe400080e06ff */
[----:B------:R-:W3:Y:S04]  /*0150*/  LDG.E.CONSTANT R6, desc[UR4][R6.64] ;  /* 0x0000000406067981 */ /* 0x000ee8000c1e9900 */
[----:B------:R-:W3:Y:S01]  /*0160*/  LDG.E.CONSTANT R9, desc[UR4][R8.64] ;  /* 0x0000000408097981 */ /* 0x000ee2000c1e9900 */
[----:B------:R-:W-:Y:S01]  /*0170*/  IMAD.MOV.U32 R11, RZ, RZ, 0x3f000000 ;  /* 0x3f000000ff0b7424 */ /* 0x000fe200078e00ff */
[----:B------:R-:W-:Y:S03]  /*0180*/  BSSY.RECONVERGENT B0, `(.L_x_1) ;  /* 0x000000e000007945 */ /* 0x000fe60003800200 */
[----:B--2---:R-:W-:-:S04]  /*0190*/  FFMA R11, R4, R11, 9.9999997473787516356e-06 ;  /* 0x3727c5ac040b7423 */ /* 0x004fc8000000000b */
[----:B------:R0:W1:Y:S01]  /*01a0*/  MUFU.RSQ R10, R11 ;  /* 0x0000000b000a7308 */ /* 0x0000620000001400 */
[----:B------:R-:W-:-:S04]  /*01b0*/  IADD3 R0, PT, PT, R11, -0xd000000, RZ ;  /* 0xf30000000b007810 */ /* 0x000fc80007ffe0ff */
[----:B------:R-:W-:Y:S01]  /*01c0*/  ISETP.GT.U32.AND P0, PT, R0, 0x727fffff, PT ;  /* 0x727fffff0000780c */ /* 0x000fe20003f04070 */
[----:B---3--:R-:W-:-:S12]  /*01d0*/  FMUL R4, R6, R9 ;  /* 0x0000000906047220 */ /* 0x008fd80000400000 */
[----:B01----:R-:W-:Y:S05]  /*01e0*/  @!P0 BRA `(.L_x_2) ;  /* 0x00000000000c8947 */ /* 0x003fea0003800000 */
[----:B------:R-:W-:-:S07]  /*01f0*/  MOV R9, 0x210 ;  /* 0x0000021000097802 */ /* 0x000fce0000000f00 */
[----:B------:R-:W-:Y:S05]  /*0200*/  CALL.REL.NOINC `($__internal_1_$__cuda_sm20_sqrt_rn_f32_slowpath) ;  /* 0x0000000400347944 */ /* 0x000fea0003c00000 */
[----:B------:R-:W-:Y:S05]  /*0210*/  BRA `(.L_x_3) ;  /* 0x0000000000107947 */ /* 0x000fea0003800000 */
.L_x_2:
[----:B------:R-:W-:Y:S01]  /*0220*/  FMUL.FTZ R2, R11, R10 ;  /* 0x0000000a0b027220 */ /* 0x000fe20000410000 */
[----:B------:R-:W-:-:S03]  /*0230*/  FMUL.FTZ R0, R10, 0.5 ;  /* 0x3f0000000a007820 */ /* 0x000fc60000410000 */
[----:B------:R-:W-:-:S04]  /*0240*/  FFMA R5, -R2, R2, R11 ;  /* 0x0000000202057223 */ /* 0x000fc8000000010b */
[----:B------:R-:W-:-:S07]  /*0250*/  FFMA R2, R5, R0, R2 ;  /* 0x0000000005027223 */ /* 0x000fce0000000002 */
.L_x_3:
[----:B------:R-:W-:Y:S05]  /*0260*/  BSYNC.RECONVERGENT B0 ;  /* 0x0000000000007941 */ /* 0x000fea0003800200 */
.L_x_1:
[----:B------:R-:W-:Y:S01]  /*0270*/  VIADD R0, R2, 0x1800000 ;  /* 0x0180000002007836 */ /* 0x000fe20000000000 */
[----:B------:R-:W-:Y:S04]  /*0280*/  BSSY.RECONVERGENT B0, `(.L_x_4) ;  /* 0x000000b000007945 */ /* 0x000fe80003800200 */
[----:B------:R-:W-:-:S04]  /*0290*/  LOP3.LUT R0, R0, 0x7f800000, RZ, 0xc0, !PT ;  /* 0x7f80000000007812 */ /* 0x000fc800078ec0ff */
[----:B------:R-:W-:-:S13]  /*02a0*/  ISETP.GT.U32.AND P0, PT, R0, 0x1ffffff, PT ;  /* 0x01ffffff0000780c */ /* 0x000fda0003f04070 */
[----:B------:R-:W-:Y:S05]  /*02b0*/  @P0 BRA `(.L_x_5) ;  /* 0x00000000000c0947 */ /* 0x000fea0003800000 */
[----:B------:R-:W-:-:S07]  /*02c0*/  MOV R9, 0x2e0 ;  /* 0x000002e000097802 */ /* 0x000fce0000000f00 */
[----:B------:R-:W-:Y:S05]  /*02d0*/  CALL.REL.NOINC `($__internal_0_$__cuda_sm20_rcp_rn_f32_slowpath) ;  /* 0x00000000002c7944 */ /* 0x000fea0003c00000 */
[----:B------:R-:W-:Y:S05]  /*02e0*/  BRA `(.L_x_6) ;  /* 0x0000000000107947 */ /* 0x000fea0003800000 */
.L_x_5:
[----:B------:R-:W0:Y:S02]  /*02f0*/  MUFU.RCP R5, R2 ;  /* 0x0000000200057308 */ /* 0x000e240000001000 */
[----:B0-----:R-:W-:-:S04]  /*0300*/  FFMA R0, R5, R2, -1 ;  /* 0xbf80000005007423 */ /* 0x001fc80000000002 */
[----:B------:R-:W-:-:S04]  /*0310*/  FADD.FTZ R0, -R0, -RZ ;  /* 0x800000ff00007221 */ /* 0x000fc80000010100 */
[----:B------:R-:W-:-:S07]  /*0320*/  FFMA R5, R5, R0, R5 ;  /* 0x0000000005057223 */ /* 0x000fce0000000005 */
.L_x_6:
[----:B------:R-:W-:Y:S05]  /*0330*/  BSYNC.RECONVERGENT B0 ;  /* 0x0000000000007941 */ /* 0x000fea0003800200 */
.L_x_4:
[----:B------:R-:W0:Y:S01]  /*0340*/  LDC.64 R6, c[0x0][0x380] ;  /* 0x0000e000ff067b82 */ /* 0x000e220000000a00 */
[----:B------:R-:W-:Y:S01]  /*0350*/  FMUL R5, R4, R5 ;  /* 0x0000000504057220 */ /* 0x000fe20000400000 */
[----:B0-----:R-:W-:-:S05]  /*0360*/  IMAD.WIDE.U32 R2, R3, 0x4, R6 ;  /* 0x0000000403027825 */ /* 0x001fca00078e0006 */
[----:B------:R-:W-:Y:S01]  /*0370*/  STG.E desc[UR4][R2.64], R5 ;  /* 0x0000000502007986 */ /* 0x000fe2000c101904 */
[----:B------:R-:W-:Y:S05]  /*0380*/  EXIT ;  /* 0x000000000000794d */ /* 0x000fea0003800000 */
        .weak           $__internal_0_$__cuda_sm20_rcp_rn_f32_slowpath
        .type           $__internal_0_$__cuda_sm20_rcp_rn_f32_slowpath,@function
        .size           $__internal_0_$__cuda_sm20_rcp_rn_f32_slowpath,($__internal_1_$__cuda_sm20_sqrt_rn_f32_slowpath - $__internal_0_$__cuda_sm20_rcp_rn_f32_slowpath)
$__internal_0_$__cuda_sm20_rcp_rn_f32_slowpath:
[----:B------:R-:W-:Y:S01]  /*0390*/  SHF.L.U32 R0, R2, 0x1, RZ ;  /* 0x0000000102007819 */ /* 0x000fe200000006ff */
[----:B------:R-:W-:Y:S03]  /*03a0*/  BSSY.RECONVERGENT B1, `(.L_x_7) ;  /* 0x0000030000017945 */ /* 0x000fe60003800200 */
[----:B------:R-:W-:-:S04]  /*03b0*/  SHF.R.U32.HI R10, RZ, 0x18, R0 ;  /* 0x00000018ff0a7819 */ /* 0x000fc80000011600 */
[----:B------:R-:W-:-:S13]  /*03c0*/  ISETP.NE.U32.AND P0, PT, R10, RZ, PT ;  /* 0x000000ff0a00720c */ /* 0x000fda0003f05070 */
[----:B------:R-:W-:Y:S05]  /*03d0*/  @P0 BRA `(.L_x_8) ;  /* 0x0000000000280947 */ /* 0x000fea0003800000 */
[----:B------:R-:W-:-:S05]  /*03e0*/  IMAD.SHL.U32 R0, R2, 0x2, RZ ;  /* 0x0000000202007824 */ /* 0x000fca00078e00ff */
[----:B------:R-:W-:-:S13]  /*03f0*/  ISETP.NE.AND P0, PT, R0, RZ, PT ;  /* 0x000000ff0000720c */ /* 0x000fda0003f05270 */
[----:B------:R-:W-:Y:S01]  /*0400*/  @P0 FFMA R6, R2, 1.84467440737095516160e+19, RZ ;  /* 0x5f80000002060823 */ /* 0x000fe200000000ff */
[----:B------:R-:W-:Y:S08]  /*0410*/  @!P0 MUFU.RCP R5, R2 ;  /* 0x0000000200058308 */ /* 0x000ff00000001000 */
[----:B------:R-:W0:Y:S02]  /*0420*/  @P0 MUFU.RCP R7, R6 ;  /* 0x0000000600070308 */ /* 0x000e240000001000 */
[----:B0-----:R-:W-:-:S04]  /*0430*/  @P0 FFMA R0, R6, R7, -1 ;  /* 0xbf80000006000423 */ /* 0x001fc80000000007 */
[----:B------:R-:W-:-:S04]  /*0440*/  @P0 FADD.FTZ R0, -R0, -RZ ;  /* 0x800000ff00000221 */ /* 0x000fc80000010100 */
[----:B------:R-:W-:-:S04]  /*0450*/  @P0 FFMA R0, R7, R0, R7 ;  /* 0x0000000007000223 */ /* 0x000fc80000000007 */
[----:B------:R-:W-:Y:S01]  /*0460*/  @P0 FFMA R5, R0, 1.84467440737095516160e+19, RZ ;  /* 0x5f80000000050823 */ /* 0x000fe200000000ff */
[----:B------:R-:W-:Y:S06]  /*0470*/  BRA `(.L_x_9) ;  /* 0x0000000000887947 */ /* 0x000fec0003800000 */
.L_x_8:
[----:B------:R-:W-:-:S04]  /*0480*/  IADD3 R11, PT, PT, R10, -0xfd, RZ ;  /* 0xffffff030a0b7810 */ /* 0x000fc80007ffe0ff */
[----:B------:R-:W-:-:S13]  /*0490*/  ISETP.GT.U32.AND P0, PT, R11, 0x1, PT ;  /* 0x000000010b00780c */ /* 0x000fda0003f04070 */
[----:B------:R-:W-:Y:S05]  /*04a0*/  @P0 BRA `(.L_x_10) ;  /* 0x0000000000780947 */ /* 0x000fea0003800000 */
[----:B------:R-:W-:Y:S01]  /*04b0*/  LOP3.LUT R0, R2, 0x7fffff, RZ, 0xc0, !PT ;  /* 0x007fffff02007812 */ /* 0x000fe200078ec0ff */
[----:B------:R-:W-:-:S03]  /*04c0*/  IMAD.MOV.U32 R8, RZ, RZ, 0x3 ;  /* 0x00000003ff087424 */ /* 0x000fc600078e00ff */
[----:B------:R-:W-:Y:S02]  /*04d0*/  LOP3.LUT R0, R0, 0x3f800000, RZ, 0xfc, !PT ;  /* 0x3f80000000007812 */ /* 0x000fe400078efcff */
[----:B------:R-:W-:Y:S02]  /*04e0*/  SHF.L.U32 R8, R8, R11, RZ ;  /* 0x0000000b08087219 */ /* 0x000fe400000006ff */
[----:B------:R-:W0:Y:S02]  /*04f0*/  MUFU.RCP R5, R0 ;  /* 0x0000000000057308 */ /* 0x000e240000001000 */
[----:B0-----:R-:W-:-:S04]  /*0500*/  FFMA R6, R0, R5, -1 ;  /* 0xbf80000000067423 */ /* 0x001fc80000000005 */
[----:B------:R-:W-:-:S04]  /*0510*/  FADD.FTZ R6, -R6, -RZ ;  /* 0x800000ff06067221 */ /* 0x000fc80000010100 */
[CCC-:B------:R-:W-:Y:S01]  /*0520*/  FFMA.RM R7, R5.reuse, R6.reuse, R5.reuse ;  /* 0x0000000605077223 */ /* 0x1c0fe20000004005 */
[----:B------:R-:W-:-:S04]  /*0530*/  FFMA.RP R6, R5, R6, R5 ;  /* 0x0000000605067223 */ /* 0x000fc80000008005 */
[C---:B------:R-:W-:Y:S02]  /*0540*/  LOP3.LUT R5, R7.reuse, 0x7fffff, RZ, 0xc0, !PT ;  /* 0x007fffff07057812 */ /* 0x040fe400078ec0ff */
[----:B------:R-:W-:Y:S02]  /*0550*/  FSETP.NEU.FTZ.AND P0, PT, R7, R6, PT ;  /* 0x000000060700720b */ /* 0x000fe40003f1d000 */
[----:B------:R-:W-:Y:S02]  /*0560*/  LOP3.LUT R5, R5, 0x800000, RZ, 0xfc, !PT ;  /* 0x0080000005057812 */ /* 0x000fe400078efcff */
[----:B------:R-:W-:Y:S02]  /*0570*/  SEL R6, RZ, 0xffffffff, !P0 ;  /* 0xffffffffff067807 */ /* 0x000fe40004000000 */
[----:B------:R-:W-:Y:S02]  /*0580*/  LOP3.LUT R8, R8, R5, RZ, 0xc0, !PT ;  /* 0x0000000508087212 */ /* 0x000fe400078ec0ff */
[----:B------:R-:W-:-:S02]  /*0590*/  IADD3 R6, PT, PT, -R6, RZ, RZ ;  /* 0x000000ff06067210 */ /* 0x000fc40007ffe1ff */
[-C--:B------:R-:W-:Y:S02]  /*05a0*/  SHF.R.U32.HI R8, RZ, R11.reuse, R8 ;  /* 0x0000000bff087219 */ /* 0x080fe40000011608 */
[----:B------:R-:W-:Y:S02]  /*05b0*/  LOP3.LUT P1, RZ, R6, R11, R5, 0xf8, !PT ;  /* 0x0000000b06ff7212 */ /* 0x000fe4000782f805 */
[C---:B------:R-:W-:Y:S02]  /*05c0*/  LOP3.LUT P0, RZ, R8.reuse, 0x1, RZ, 0xc0, !PT ;  /* 0x0000000108ff7812 */ /* 0x040fe4000780c0ff */
[----:B------:R-:W-:-:S04]  /*05d0*/  LOP3.LUT P2, RZ, R8, 0x2, RZ, 0xc0, !PT ;  /* 0x0000000208ff7812 */ /* 0x000fc8000784c0ff */
[----:B------:R-:W-:Y:S02]  /*05e0*/  PLOP3.LUT P0, PT, P0, P1, P2, 0xe0, 0x0 ;  /* 0x000000000000781c */ /* 0x000fe40000703c20 */
[----:B------:R-:W-:Y:S02]  /*05f0*/  LOP3.LUT P1, RZ, R2, 0x7fffff, RZ, 0xc0, !PT ;  /* 0x007fffff02ff7812 */ /* 0x000fe4000782c0ff */
[----:B------:R-:W-:-:S05]  /*0600*/  SEL R0, RZ, 0x1, !P0 ;  /* 0x00000001ff007807 */ /* 0x000fca0004000000 */
[----:B------:R-:W-:-:S05]  /*0610*/  IMAD.MOV R0, RZ, RZ, -R0 ;  /* 0x000000ffff007224 */ /* 0x000fca00078e0a00 */
[----:B------:R-:W-:Y:S02]  /*0620*/  ISETP.GE.AND P0, PT, R0, RZ, PT ;  /* 0x000000ff0000720c */ /* 0x000fe40003f06270 */
[----:B------:R-:W-:-:S04]  /*0630*/  IADD3 R0, PT, PT, R10, -0xfc, RZ ;  /* 0xffffff040a007810 */ /* 0x000fc80007ffe0ff */
[----:B------:R-:W-:-:S07]  /*0640*/  SHF.R.U32.HI R5, RZ, R0, R5 ;  /* 0x00000000ff057219 */ /* 0x000fce0000011605 */
[----:B------:R-:W-:-:S05]  /*0650*/  @!P0 VIADD R5, R5, 0x1 ;  /* 0x0000000105058836 */ /* 0x000fca0000000000 */
[----:B------:R-:W-:-:S04]  /*0660*/  @!P1 SHF.L.U32 R5, R5, 0x1, RZ ;  /* 0x0000000105059819 */ /* 0x000fc800000006ff */
[----:B------:R-:W-:Y:S01]  /*0670*/  LOP3.LUT R5, R5, 0x80000000, R2, 0xf8, !PT ;  /* 0x8000000005057812 */ /* 0x000fe200078ef802 */
[----:B------:R-:W-:Y:S06]  /*0680*/  BRA `(.L_x_9) ;  /* 0x0000000000047947 */ /* 0x000fec0003800000 */
.L_x_10:
[----:B------:R0:W1:Y:S02]  /*0690*/  MUFU.RCP R5, R2 ;  /* 0x0000000200057308 */ /* 0x0000640000001000 */
.L_x_9:
[----:B------:R-:W-:Y:S05]  /*06a0*/  BSYNC.RECONVERGENT B1 ;  /* 0x0000000000017941 */ /* 0x000fea0003800200 */
.L_x_7:
[----:B------:R-:W-:Y:S02]  /*06b0*/  HFMA2 R7, -RZ, RZ, 0, 0 ;  /* 0x00000000ff077431 */ /* 0x000fe400000001ff */
[----:B------:R-:W-:-:S04]  /*06c0*/  IMAD.MOV.U32 R6, RZ, RZ, R9 ;  /* 0x000000ffff067224 */ /* 0x000fc800078e0009 */
[----:B01----:R-:W-:Y:S05]  /*06d0*/  RET.REL.NODEC R6 `(default_function_kernel_1) ;  /* 0xfffffff806487950 */ /* 0x003fea0003c3ffff */
        .weak           $__internal_1_$__cuda_sm20_sqrt_rn_f32_slowpath
        .type           $__internal_1_$__cuda_sm20_sqrt_rn_f32_slowpath,@function
        .size           $__internal_1_$__cuda_sm20_sqrt_rn_f32_slowpath,(.L_x_14 - $__internal_1_$__cuda_sm20_sqrt_rn_f32_slowpath)
$__internal_1_$__cuda_sm20_sqrt_rn_f32_slowpath:
[----:B------:R-:W-:-:S13]  /*06e0*/  LOP3.LUT P0, RZ, R11, 0x7fffffff, RZ, 0xc0, !PT ;  /* 0x7fffffff0bff7812 */ /* 0x000fda000780c0ff */
[----:B------:R-:W-:Y:S01]  /*06f0*/  @!P0 IMAD.MOV.U32 R2, RZ, RZ, R11 ;  /* 0x000000ffff028224 */ /* 0x000fe200078e000b */
[----:B------:R-:W-:Y:S06]  /*0700*/  @!P0 BRA `(.L_x_11) ;  /* 0x0000000000448947 */ /* 0x000fec0003800000 */
[----:B------:R-:W-:Y:S02]  /*0710*/  FSETP.GEU.FTZ.AND P0, PT, R11, RZ, PT ;  /* 0x000000ff0b00720b */ /* 0x000fe40003f1e000 */
[----:B------:R-:W-:-:S11]  /*0720*/  MOV R0, R11 ;  /* 0x0000000b00007202 */ /* 0x000fd60000000f00 */
[----:B------:R-:W-:Y:S01]  /*0730*/  @!P0 IMAD.MOV.U32 R2, RZ, RZ, 0x7fffffff ;  /* 0x7fffffffff028424 */ /* 0x000fe200078e00ff */
[----:B------:R-:W-:Y:S06]  /*0740*/  @!P0 BRA `(.L_x_11) ;  /* 0x0000000000348947 */ /* 0x000fec0003800000 */
[----:B------:R-:W-:-:S13]  /*0750*/  FSETP.GTU.FTZ.AND P0, PT, |R0|, +INF , PT ;  /* 0x7f8000000000780b */ /* 0x000fda0003f1c200 */
[----:B------:R-:W-:Y:S01]  /*0760*/  @P0 FADD.FTZ R2, R0, 1 ;  /* 0x3f80000000020421 */ /* 0x000fe20000010000 */
[----:B------:R-:W-:Y:S06]  /*0770*/  @P0 BRA `(.L_x_11) ;  /* 0x0000000000280947 */ /* 0x000fec0003800000 */
[----:B------:R-:W-:-:S13]  /*0780*/  FSETP.NEU.FTZ.AND P0, PT, |R0|, +INF , PT ;  /* 0x7f8000000000780b */ /* 0x000fda0003f1d200 */
[----:B------:R-:W-:-:S04]  /*0790*/  @P0 FFMA R5, R0, 1.84467440737095516160e+19, RZ ;  /* 0x5f80000000050823 */ /* 0x000fc800000000ff */
[----:B------:R-:W0:Y:S02]  /*07a0*/  @P0 MUFU.RSQ R2, R5 ;  /* 0x0000000500020308 */ /* 0x000e240000001400 */
[----:B0-----:R-:W-:Y:S01]  /*07b0*/  @P0 FMUL.FTZ R6, R5, R2 ;  /* 0x0000000205060220 */ /* 0x001fe20000410000 */
[----:B------:R-:W-:Y:S01]  /*07c0*/  @P0 FMUL.FTZ R8, R2, 0.5 ;  /* 0x3f00000002080820 */ /* 0x000fe20000410000 */
[----:B------:R-:W-:Y:S02]  /*07d0*/  @!P0 MOV R2, R0 ;  /* 0x0000000000028202 */ /* 0x000fe40000000f00 */
[----:B------:R-:W-:-:S04]  /*07e0*/  @P0 FADD.FTZ R7, -R6, -RZ ;  /* 0x800000ff06070221 */ /* 0x000fc80000010100 */
[----:B------:R-:W-:-:S04]  /*07f0*/  @P0 FFMA R7, R6, R7, R5 ;  /* 0x0000000706070223 */ /* 0x000fc80000000005 */
[----:B------:R-:W-:-:S04]  /*0800*/  @P0 FFMA R7, R7, R8, R6 ;  /* 0x0000000807070223 */ /* 0x000fc80000000006 */
[----:B------:R-:W-:-:S07]  /*0810*/  @P0 FMUL.FTZ R2, R7, 2.3283064365386962891e-10 ;  /* 0x2f80000007020820 */ /* 0x000fce0000410000 */
.L_x_11:
[----:B------:R-:W-:Y:S02]  /*0820*/  HFMA2 R7, -RZ, RZ, 0, 0 ;  /* 0x00000000ff077431 */ /* 0x000fe400000001ff */
[----:B------:R-:W-:-:S04]  /*0830*/  IMAD.MOV.U32 R6, RZ, RZ, R9 ;  /* 0x000000ffff067224 */ /* 0x000fc800078e0009 */
[----:B------:R-:W-:Y:S05]  /*0840*/  RET.REL.NODEC R6 `(default_function_kernel_1) ;  /* 0xfffffff406ec7950 */ /* 0x000fea0003c3ffff */
.L_x_12:
        /* <DEDUP_REMOVED lines=11> */
.L_x_14:


//--------------------- .nv.shared.reserved.0     --------------------------
	.section	.nv.shared.reserved.0,"aw",@nobits
	.weak		__nv_reservedSMEM_offset_0_alias
	.size		__nv_reservedSMEM_offset_0_alias, 0, 64
	.other		__nv_reservedSMEM_offset_0_alias,@"STO_CUDA_RESERVED_SHARED STV_DEFAULT"
__nv_reservedSMEM_offset_0_alias:
	.zero		0
	.zero		64


//--------------------- .nv.constant0.default_function_kernel --------------------------
	.section	.nv.constant0.default_function_kernel,"a",@progbits
	.sectionflags	@""
	.align	4
.nv.constant0.default_function_kernel:
	.zero		912


//--------------------- .nv.constant0.default_function_kernel_1 --------------------------
	.section	.nv.constant0.default_function_kernel_1,"a",@progbits
	.sectionflags	@""
	.align	4
.nv.constant0.default_function_kernel_1:
	.zero		928


//--------------------- SYMBOLS --------------------------

	.type		.nv.reservedSmem.offset0,@object
	.size		.nv.reservedSmem.offset0,0x4
